	.headerflags	@"EF_CUDA_TEXMODE_UNIFIED EF_CUDA_64BIT_ADDRESS EF_CUDA_ACCELERATORS EF_CUDA_SM90 EF_CUDA_VIRTUAL_SM(EF_CUDA_SM90)"
	.elftype	@"ET_EXEC"


//--------------------- .nv.info                  --------------------------
	.section	.nv.info,"",@"SHT_CUDA_INFO"
	.align	4


	//----- nvinfo : EIATTR_REGCOUNT
	.align		4
        /*0000*/ 	.byte	0x04, 0x2f
        /*0002*/ 	.short	(.L_1 - .L_0)
	.align		4
.L_0:
        /*0004*/ 	.word	index@(triton_poi_fused_convolution_relu_10)
        /*0008*/ 	.word	0x00000018


	//----- nvinfo : EIATTR_MIN_STACK_SIZE
	.align		4
.L_1:
        /*000c*/ 	.byte	0x04, 0x12
        /*000e*/ 	.short	(.L_3 - .L_2)
	.align		4
.L_2:
        /*0010*/ 	.word	index@(triton_poi_fused_convolution_relu_10)
        /*0014*/ 	.word	0x00000000


	//----- nvinfo : EIATTR_FRAME_SIZE
	.align		4
.L_3:
        /*0018*/ 	.byte	0x04, 0x11
        /*001a*/ 	.short	(.L_5 - .L_4)
	.align		4
.L_4:
        /*001c*/ 	.word	index@(triton_poi_fused_convolution_relu_10)
        /*0020*/ 	.word	0x00000000


	//----- nvinfo : EIATTR_MIN_STACK_SIZE
	.align		4
.L_5:
        /*0024*/ 	.byte	0x04, 0x12
        /*0026*/ 	.short	(.L_7 - .L_6)
	.align		4
.L_6:
        /*0028*/ 	.word	index@(triton_poi_fused_convolution_relu_10)
        /*002c*/ 	.word	0x00000000
.L_7:


//--------------------- .nv.info.triton_poi_fused_convolution_relu_10 --------------------------
	.section	.nv.info.triton_poi_fused_convolution_relu_10,"",@"SHT_CUDA_INFO"
	.sectionflags	@""
	.align	4


	//----- nvinfo : EIATTR_CUDA_API_VERSION
	.align		4
        /*0000*/ 	.byte	0x04, 0x37
        /*0002*/ 	.short	(.L_9 - .L_8)
.L_8:
        /*0004*/ 	.word	0x0000007c


	//----- nvinfo : EIATTR_KPARAM_INFO
	.align		4
.L_9:
        /*0008*/ 	.byte	0x04, 0x17
        /*000a*/ 	.short	(.L_11 - .L_10)
.L_10:
        /*000c*/ 	.word	0x00000000
        /*0010*/ 	.short	0x0002
        /*0012*/ 	.short	0x0010
        /*0014*/ 	.byte	0x00, 0xf0, 0x11, 0x00


	//----- nvinfo : EIATTR_KPARAM_INFO
	.align		4
.L_11:
        /*0018*/ 	.byte	0x04, 0x17
        /*001a*/ 	.short	(.L_13 - .L_12)
.L_12:
        /*001c*/ 	.word	0x00000000
        /*0020*/ 	.short	0x0001
        /*0022*/ 	.short	0x0008
        /*0024*/ 	.byte	0x00, 0xf4, 0x21, 0x00


	//----- nvinfo : EIATTR_KPARAM_INFO
	.align		4
.L_13:
        /*0028*/ 	.byte	0x04, 0x17
        /*002a*/ 	.short	(.L_15 - .L_14)
.L_14:
        /*002c*/ 	.word	0x00000000
        /*0030*/ 	.short	0x0000
        /*0032*/ 	.short	0x0000
        /*0034*/ 	.byte	0x00, 0xf4, 0x21, 0x00


	//----- nvinfo : EIATTR_SPARSE_MMA_MASK
	.align		4
.L_15:
        /*0038*/ 	.byte	0x03, 0x50
        /*003a*/ 	.short	0x0000


	//----- nvinfo : EIATTR_MAXREG_COUNT
	.align		4
        /*003c*/ 	.byte	0x03, 0x1b
        /*003e*/ 	.short	0x00ff


	//----- nvinfo : EIATTR_EXIT_INSTR_OFFSETS
	.align		4
        /*0040*/ 	.byte	0x04, 0x1c
        /*0042*/ 	.short	(.L_17 - .L_16)


	//   ....[0]....
.L_16:
        /*0044*/ 	.word	0x00000380


	//   ....[1]....
        /*0048*/ 	.word	0x000003a0


	//----- nvinfo : EIATTR_REQNTID
	.align		4
.L_17:
        /*004c*/ 	.byte	0x04, 0x10
        /*004e*/ 	.short	(.L_19 - .L_18)
.L_18:
        /*0050*/ 	.word	0x00000080
        /*0054*/ 	.word	0x00000001
        /*0058*/ 	.word	0x00000001


	//----- nvinfo : EIATTR_CBANK_PARAM_SIZE
	.align		4
.L_19:
        /*005c*/ 	.byte	0x03, 0x19
        /*005e*/ 	.short	0x0014


	//----- nvinfo : EIATTR_PARAM_CBANK
	.align		4
        /*0060*/ 	.byte	0x04, 0x0a
        /*0062*/ 	.short	(.L_21 - .L_20)
	.align		4
.L_20:
        /*0064*/ 	.word	index@(.nv.constant0.triton_poi_fused_convolution_relu_10)
        /*0068*/ 	.short	0x0210
        /*006a*/ 	.short	0x0014


	//----- nvinfo : EIATTR_SW_WAR
	.align		4
.L_21:
        /*006c*/ 	.byte	0x04, 0x36
        /*006e*/ 	.short	(.L_23 - .L_22)
.L_22:
        /*0070*/ 	.word	0x00000008
.L_23:


//--------------------- .nv.callgraph             --------------------------
	.section	.nv.callgraph,"",@"SHT_CUDA_CALLGRAPH"
	.align	4
	.sectionentsize	8
	.align		4
        /*0000*/ 	.word	0x00000000
	.align		4
        /*0004*/ 	.word	0xffffffff
	.align		4
        /*0008*/ 	.word	0x00000000
	.align		4
        /*000c*/ 	.word	0xfffffffe
	.align		4
        /*0010*/ 	.word	0x00000000
	.align		4
        /*0014*/ 	.word	0xfffffffd
	.align		4
        /*0018*/ 	.word	0x00000000
	.align		4
        /*001c*/ 	.word	0xfffffffc


//--------------------- .text.triton_poi_fused_convolution_relu_10 --------------------------
	.section	.text.triton_poi_fused_convolution_relu_10,"ax",@progbits
	.align	128
        .global         triton_poi_fused_convolution_relu_10
        .type           triton_poi_fused_convolution_relu_10,@function
        .size           triton_poi_fused_convolution_relu_10,(.L_x_1 - triton_poi_fused_convolution_relu_10)
        .other          triton_poi_fused_convolution_relu_10,@"STO_CUDA_ENTRY STV_DEFAULT"
triton_poi_fused_convolution_relu_10:
.text.triton_poi_fused_convolution_relu_10:
[----:B------:R-:W0:Y:S02]  /*0000*/  LDC R1, c[0x0][0x28] ;  /* 0x00000a00ff017b82 */ /* 0x000e240000000800 */
[----:B------:R-:W1:Y:S01]  /*0010*/  S2R R0, SR_TID.X ;  /* 0x0000000000007919 */ /* 0x000e620000002100 */
[----:B------:R-:W2:Y:S01]  /*0020*/  LDC.64 R2, c[0x0][0x210] ;  /* 0x00008400ff027b82 */ /* 0x000ea20000000a00 */
[----:B------:R-:W-:Y:S02]  /*0030*/  CS2R R12, SRZ ;  /* 0x00000000000c7805 */ /* 0x000fe4000001ff00 */
[----:B------:R-:W-:Y:S01]  /*0040*/  CS2R R14, SRZ ;  /* 0x00000000000e7805 */ /* 0x000fe2000001ff00 */
[----:B------:R-:W3:Y:S01]  /*0050*/  S2R R5, SR_CTAID.X ;  /* 0x0000000000057919 */ /* 0x000ee20000002500 */
[----:B------:R-:W-:Y:S02]  /*0060*/  CS2R R16, SRZ ;  /* 0x0000000000107805 */ /* 0x000fe4000001ff00 */
[----:B------:R-:W-:Y:S01]  /*0070*/  CS2R R18, SRZ ;  /* 0x0000000000127805 */ /* 0x000fe2000001ff00 */
[----:B------:R-:W-:Y:S01]  /*0080*/  ULDC.64 UR4, c[0x0][0x208] ;  /* 0x0000820000047ab9 */ /* 0x000fe20000000a00 */
[----:B------:R-:W4:Y:S01]  /*0090*/  LDC.64 R20, c[0x0][0x218] ;  /* 0x00008600ff147b82 */ /* 0x000f220000000a00 */
[----:B-1----:R-:W-:Y:S01]  /*00a0*/  IMAD.SHL.U32 R0, R0, 0x4, RZ ;  /* 0x0000000400007824 */ /* 0x002fe200078e00ff */
[----:B---3--:R-:W-:-:S04]  /*00b0*/  SHF.R.S32.HI R4, RZ, 0x15, R5 ;  /* 0x00000015ff047819 */ /* 0x008fc80000011405 */
[----:B------:R-:W-:Y:S02]  /*00c0*/  LOP3.LUT R0, R0, 0x1fc, RZ, 0xc0, !PT ;  /* 0x000001fc00007812 */ /* 0x000fe400078ec0ff */
[----:B------:R-:W-:-:S03]  /*00d0*/  SGXT R4, R4, 0x1 ;  /* 0x000000010404781a */ /* 0x000fc60000000200 */
[----:B------:R-:W-:-:S04]  /*00e0*/  IMAD R5, R5, 0x400, R0 ;  /* 0x0000040005057824 */ /* 0x000fc800078e0200 */
[C---:B--2---:R-:W-:Y:S01]  /*00f0*/  IMAD.WIDE R2, R5.reuse, 0x4, R2 ;  /* 0x0000000405027825 */ /* 0x044fe200078e0202 */
[----:B------:R-:W-:Y:S02]  /*0100*/  LEA.HI R4, R4, R5, RZ, 0x6 ;  /* 0x0000000504047211 */ /* 0x000fe400078f30ff */
[----:B------:R-:W-:Y:S02]  /*0110*/  ISETP.GE.AND P1, PT, R5, 0x10c2400, PT ;  /* 0x010c24000500780c */ /* 0x000fe40003f26270 */
[----:B------:R-:W-:-:S05]  /*0120*/  LOP3.LUT R4, R4, 0xffffffc0, RZ, 0xc0, !PT ;  /* 0xffffffc004047812 */ /* 0x000fca00078ec0ff */
[C---:B------:R-:W-:Y:S02]  /*0130*/  IMAD.IADD R7, R5.reuse, 0x1, -R4 ;  /* 0x0000000105077824 */ /* 0x040fe400078e0a04 */
[----:B------:R-:W-:Y:S02]  /*0140*/  VIADD R5, R5, 0x200 ;  /* 0x0000020005057836 */ /* 0x000fe40000000000 */
[----:B----4-:R-:W-:Y:S02]  /*0150*/  IMAD.WIDE R20, R7, 0x4, R20 ;  /* 0x0000000407147825 */ /* 0x010fe400078e0214 */
[----:B------:R-:W2:Y:S01]  /*0160*/  @!P1 LDG.E.128 R12, desc[UR4][R2.64] ;  /* 0x00000004020c9981 */ /* 0x000ea2000c1e1d00 */
[----:B------:R-:W-:-:S03]  /*0170*/  ISETP.GE.AND P0, PT, R5, 0x10c2400, PT ;  /* 0x010c24000500780c */ /* 0x000fc60003f06270 */
[----:B------:R-:W2:Y:S01]  /*0180*/  @!P1 LDG.E.EL.128 R16, desc[UR4][R20.64] ;  /* 0x0000000414109981 */ /* 0x000ea2000c2e1d00 */
[----:B------:R-:W-:Y:S02]  /*0190*/  CS2R R4, SRZ ;  /* 0x0000000000047805 */ /* 0x000fe4000001ff00 */
[----:B------:R-:W-:Y:S02]  /*01a0*/  CS2R R6, SRZ ;  /* 0x0000000000067805 */ /* 0x000fe4000001ff00 */
[----:B------:R-:W-:Y:S02]  /*01b0*/  CS2R R8, SRZ ;  /* 0x0000000000087805 */ /* 0x000fe4000001ff00 */
[----:B------:R-:W-:-:S03]  /*01c0*/  CS2R R10, SRZ ;  /* 0x00000000000a7805 */ /* 0x000fc6000001ff00 */
[----:B------:R-:W3:Y:S04]  /*01d0*/  @!P0 LDG.E.EL.128 R4, desc[UR4][R20.64] ;  /* 0x0000000414048981 */ /* 0x000ee8000c2e1d00 */
[----:B------:R-:W3:Y:S01]  /*01e0*/  @!P0 LDG.E.128 R8, desc[UR4][R2.64+0x800] ;  /* 0x0008000402088981 */ /* 0x000ee2000c1e1d00 */
[----:B--2---:R-:W-:Y:S01]  /*01f0*/  FSETP.GEU.AND P5, PT, R12, -R16, PT ;  /* 0x800000100c00720b */ /* 0x004fe20003fae000 */
[----:B------:R-:W-:Y:S01]  /*0200*/  FADD R12, R16, R12 ;  /* 0x0000000c100c7221 */ /* 0x000fe20000000000 */
[----:B------:R-:W-:Y:S01]  /*0210*/  FSETP.GEU.AND P4, PT, R13, -R17, PT ;  /* 0x800000110d00720b */ /* 0x000fe20003f8e000 */
[----:B------:R-:W-:Y:S01]  /*0220*/  FADD R13, R17, R13 ;  /* 0x0000000d110d7221 */ /* 0x000fe20000000000 */
[----:B------:R-:W-:Y:S01]  /*0230*/  FSETP.GEU.AND P3, PT, R14, -R18, PT ;  /* 0x800000120e00720b */ /* 0x000fe20003f6e000 */
[----:B------:R-:W-:Y:S01]  /*0240*/  FADD R14, R18, R14 ;  /* 0x0000000e120e7221 */ /* 0x000fe20000000000 */
[----:B------:R-:W-:Y:S01]  /*0250*/  FADD R0, R19, R15 ;  /* 0x0000000f13007221 */ /* 0x000fe20000000000 */
[----:B------:R-:W-:-:S02]  /*0260*/  FSETP.GEU.AND P2, PT, R15, -R19, PT ;  /* 0x800000130f00720b */ /* 0x000fc40003f4e000 */
[----:B------:R-:W-:Y:S02]  /*0270*/  SEL R12, R12, RZ, P5 ;  /* 0x000000ff0c0c7207 */ /* 0x000fe40002800000 */
[----:B------:R-:W-:Y:S02]  /*0280*/  SEL R13, R13, RZ, P4 ;  /* 0x000000ff0d0d7207 */ /* 0x000fe40002000000 */
[----:B------:R-:W-:Y:S02]  /*0290*/  SEL R14, R14, RZ, P3 ;  /* 0x000000ff0e0e7207 */ /* 0x000fe40001800000 */
[----:B------:R-:W-:Y:S01]  /*02a0*/  SEL R15, R0, RZ, P2 ;  /* 0x000000ff000f7207 */ /* 0x000fe20001000000 */
[----:B---3--:R-:W-:Y:S01]  /*02b0*/  FADD R0, R7, R11 ;  /* 0x0000000b07007221 */ /* 0x008fe20000000000 */
[----:B------:R-:W-:Y:S01]  /*02c0*/  FSETP.GEU.AND P4, PT, R8, -R4, PT ;  /* 0x800000040800720b */ /* 0x000fe20003f8e000 */
[----:B------:R-:W-:Y:S01]  /*02d0*/  FADD R4, R4, R8 ;  /* 0x0000000804047221 */ /* 0x000fe20000000000 */
[----:B------:R-:W-:Y:S01]  /*02e0*/  FSETP.GEU.AND P3, PT, R9, -R5, PT ;  /* 0x800000050900720b */ /* 0x000fe20003f6e000 */
[----:B------:R1:W-:Y:S01]  /*02f0*/  @!P1 STG.E.128 desc[UR4][R2.64], R12 ;  /* 0x0000000c02009986 */ /* 0x0003e2000c101d04 */
        /* <DEDUP_REMOVED lines=8> */
[----:B------:R-:W-:Y:S06]  /*0380*/  @P0 EXIT ;  /* 0x000000000000094d */ /* 0x000fec0003800000 */
[----:B------:R-:W-:Y:S01]  /*0390*/  STG.E.128 desc[UR4][R2.64+0x800], R4 ;  /* 0x0008000402007986 */ /* 0x000fe2000c101d04 */
[----:B------:R-:W-:Y:S05]  /*03a0*/  EXIT ;  /* 0x000000000000794d */ /* 0x000fea0003800000 */
.L_x_0:
[----:B------:R-:W-:-:S00]  /*03b0*/  BRA `(.L_x_0) ;  /* 0xfffffffc00fc7947 */ /* 0x000fc0000383ffff */
[----:B------:R-:W-:-:S00]  /*03c0*/  NOP ;  /* 0x0000000000007918 */ /* 0x000fc00000000000 */
        /* <DEDUP_REMOVED lines=11> */
.L_x_1:


//--------------------- .nv.constant0.triton_poi_fused_convolution_relu_10 --------------------------
	.section	.nv.constant0.triton_poi_fused_convolution_relu_10,"a",@progbits
	.sectionflags	@""
	.align	4
.nv.constant0.triton_poi_fused_convolution_relu_10:
	.zero		548
